//
// Generated by NVIDIA NVVM Compiler
//
// Compiler Build ID: CL-36424714
// Cuda compilation tools, release 13.0, V13.0.88
// Based on NVVM 20.0.0
//

.version 9.0
.target sm_100
.address_size 64

	// .globl	_Z6kernelPii

.visible .entry _Z6kernelPii(
	.param .u64 .ptr .align 1 _Z6kernelPii_param_0,
	.param .u32 _Z6kernelPii_param_1
)
{
	.reg .pred 	%p<7>;
	.reg .b32 	%r<19>;
	.reg .b64 	%rd<5>;

	ld.param.u64 	%rd2, [_Z6kernelPii_param_0];
	ld.param.u32 	%r6, [_Z6kernelPii_param_1];
	mov.u32 	%r8, %ctaid.x;
	mov.u32 	%r9, %ntid.x;
	mov.u32 	%r10, %tid.x;
	mov.u32 	%r11, %ctaid.y;
	mov.u32 	%r12, %ntid.y;
	mov.u32 	%r13, %tid.y;
	mad.lo.s32 	%r14, %r11, %r12, %r13;
	mov.u32 	%r1, %nctaid.x;
	mad.lo.s32 	%r15, %r14, %r1, %r8;
	mad.lo.s32 	%r18, %r15, %r9, %r10;
	setp.lt.s32 	%p1, %r18, 0;
	mul.lo.s32 	%r3, %r6, %r6;
	setp.ge.s32 	%p2, %r18, %r3;
	or.pred  	%p3, %p1, %p2;
	@%p3 bra 	$L__BB0_3;
	cvta.to.global.u64 	%rd1, %rd2;
$L__BB0_2:
	mul.wide.u32 	%rd3, %r18, 4;
	add.s64 	%rd4, %rd1, %rd3;
	mov.b32 	%r17, 1;
	st.global.u32 	[%rd4], %r17;
	add.s32 	%r18, %r18, %r1;
	setp.gt.s32 	%p4, %r18, -1;
	setp.lt.s32 	%p5, %r18, %r3;
	and.pred  	%p6, %p4, %p5;
	@%p6 bra 	$L__BB0_2;
$L__BB0_3:
	ret;

}


// ===== COMPILED SASS (sm_100) =====

	.target	sm_100

	.elftype	@"ET_EXEC"


//--------------------- .note.nv.tkinfo           --------------------------
	.section	.note.nv.tkinfo,"",@"SHT_NOTE"
	.sectionflags	@"SHF_NOTE_NV_TKINFO"
	.tkinfo
        /*0018*/ 	.word	0x00000002
        /*0030*/ 	.string	""
        /*0030*/ 	.string	"ptxas"
        /*0030*/ 	.string	"Cuda compilation tools, release 13.0, V13.0.88"
        /*0030*/ 	.string	"Build cuda_13.0.r13.0/compiler.36424714_0"
        /*0030*/ 	.string	"-arch sm_100 -m 64 "



//--------------------- .note.nv.cuinfo           --------------------------
	.section	.note.nv.cuinfo,"",@"SHT_NOTE"
	.sectionflags	@"SHF_NOTE_NV_CUINFO"
        /*0018*/ 	.short	0x0002
        /*001a*/ 	.short	0x0064
        /*001c*/ 	.short	0x0082
	.zero		2


//--------------------- .nv.info                  --------------------------
	.section	.nv.info,"",@"SHT_CUDA_INFO"
	.align	4


	//----- nvinfo : EIATTR_REGCOUNT
	.align		4
        /*0000*/ 	.byte	0x04, 0x2f
        /*0002*/ 	.short	(.L_1 - .L_0)
	.align		4
.L_0:
        /*0004*/ 	.word	index@(_Z6kernelPii)
        /*0008*/ 	.word	0x0000000c


	//----- nvinfo : EIATTR_FRAME_SIZE
	.align		4
.L_1:
        /*000c*/ 	.byte	0x04, 0x11
        /*000e*/ 	.short	(.L_3 - .L_2)
	.align		4
.L_2:
        /*0010*/ 	.word	index@(_Z6kernelPii)
        /*0014*/ 	.word	0x00000000


	//----- nvinfo : EIATTR_MIN_STACK_SIZE
	.align		4
.L_3:
        /*0018*/ 	.byte	0x04, 0x12
        /*001a*/ 	.short	(.L_5 - .L_4)
	.align		4
.L_4:
        /*001c*/ 	.word	index@(_Z6kernelPii)
        /*0020*/ 	.word	0x00000000
.L_5:


//--------------------- .nv.compat                --------------------------
	.section	.nv.compat,"",@"SHT_CUDA_COMPAT_INFO"
	.align	4
        /*0000*/ 	.byte	0x02, 0x09, 0x00, 0x00, 0x02, 0x02, 0x01, 0x00, 0x02, 0x05, 0x05, 0x00, 0x03, 0x07, 0x01, 0x01
        /*0010*/ 	.byte	0x02, 0x03, 0x00, 0x00, 0x02, 0x06, 0x01, 0x00, 0x04, 0x0b, 0x08, 0x00, 0x09, 0x00, 0x00, 0x00
        /*0020*/ 	.byte	0x00, 0x00, 0x00, 0x00


//--------------------- .nv.info._Z6kernelPii     --------------------------
	.section	.nv.info._Z6kernelPii,"",@"SHT_CUDA_INFO"
	.sectionflags	@""
	.align	4


	//----- nvinfo : EIATTR_CUDA_API_VERSION
	.align		4
        /*0000*/ 	.byte	0x04, 0x37
        /*0002*/ 	.short	(.L_7 - .L_6)
.L_6:
        /*0004*/ 	.word	0x00000082


	//----- nvinfo : EIATTR_KPARAM_INFO
	.align		4
.L_7:
        /*0008*/ 	.byte	0x04, 0x17
        /*000a*/ 	.short	(.L_9 - .L_8)
.L_8:
        /*000c*/ 	.word	0x00000000
        /*0010*/ 	.short	0x0001
        /*0012*/ 	.short	0x0008
        /*0014*/ 	.byte	0x00, 0xf0, 0x11, 0x00


	//----- nvinfo : EIATTR_KPARAM_INFO
	.align		4
.L_9:
        /*0018*/ 	.byte	0x04, 0x17
        /*001a*/ 	.short	(.L_11 - .L_10)
.L_10:
        /*001c*/ 	.word	0x00000000
        /*0020*/ 	.short	0x0000
        /*0022*/ 	.short	0x0000
        /*0024*/ 	.byte	0x00, 0xf5, 0x21, 0x00


	//----- nvinfo : EIATTR_SPARSE_MMA_MASK
	.align		4
.L_11:
        /*0028*/ 	.byte	0x03, 0x50
        /*002a*/ 	.short	0x0000


	//----- nvinfo : EIATTR_MAXREG_COUNT
	.align		4
        /*002c*/ 	.byte	0x03, 0x1b
        /*002e*/ 	.short	0x00ff


	//----- nvinfo : EIATTR_MERCURY_ISA_VERSION
	.align		4
        /*0030*/ 	.byte	0x03, 0x5f
        /*0032*/ 	.short	0x0101


	//----- nvinfo : EIATTR_VRC_CTA_INIT_COUNT
	.align		4
        /*0034*/ 	.byte	0x02, 0x4a
	.zero		1
	.zero		1


	//----- nvinfo : EIATTR_EXIT_INSTR_OFFSETS
	.align		4
        /*0038*/ 	.byte	0x04, 0x1c
        /*003a*/ 	.short	(.L_13 - .L_12)


	//   ....[0]....
.L_12:
        /*003c*/ 	.word	0x000000f0


	//   ....[1]....
        /*0040*/ 	.word	0x00000190


	//----- nvinfo : EIATTR_CRS_STACK_SIZE
	.align		4
.L_13:
        /*0044*/ 	.byte	0x04, 0x1e
        /*0046*/ 	.short	(.L_15 - .L_14)
.L_14:
        /*0048*/ 	.word	0x00000000


	//----- nvinfo : EIATTR_CBANK_PARAM_SIZE
	.align		4
.L_15:
        /*004c*/ 	.byte	0x03, 0x19
        /*004e*/ 	.short	0x000c


	//----- nvinfo : EIATTR_PARAM_CBANK
	.align		4
        /*0050*/ 	.byte	0x04, 0x0a
        /*0052*/ 	.short	(.L_17 - .L_16)
	.align		4
.L_16:
        /*0054*/ 	.word	index@(.nv.constant0._Z6kernelPii)
        /*0058*/ 	.short	0x0380
        /*005a*/ 	.short	0x000c


	//----- nvinfo : EIATTR_SW_WAR
	.align		4
.L_17:
        /*005c*/ 	.byte	0x04, 0x36
        /*005e*/ 	.short	(.L_19 - .L_18)
.L_18:
        /*0060*/ 	.word	0x00000008
.L_19:


//--------------------- .nv.callgraph             --------------------------
	.section	.nv.callgraph,"",@"SHT_CUDA_CALLGRAPH"
	.align	4
	.sectionentsize	8
	.align		4
        /*0000*/ 	.word	0x00000000
	.align		4
        /*0004*/ 	.word	0xffffffff
	.align		4
        /*0008*/ 	.word	0x00000000
	.align		4
        /*000c*/ 	.word	0xfffffffe
	.align		4
        /*0010*/ 	.word	0x00000000
	.align		4
        /*0014*/ 	.word	0xfffffffd
	.align		4
        /*0018*/ 	.word	0x00000000
	.align		4
        /*001c*/ 	.word	0xfffffffc


//--------------------- .text._Z6kernelPii        --------------------------
	.section	.text._Z6kernelPii,"ax",@progbits
	.align	128
        .global         _Z6kernelPii
        .type           _Z6kernelPii,@function
        .size           _Z6kernelPii,(.L_x_2 - _Z6kernelPii)
        .other          _Z6kernelPii,@"STO_CUDA_ENTRY STV_DEFAULT"
_Z6kernelPii:
.text._Z6kernelPii:
[----:B------:R-:W-:Y:S01]  /*0000*/  LDC R1, c[0x0][0x37c] ;  /* 0x0000df00ff017b82 */ /* 0x000fe20000000800 */
[----:B------:R-:W0:Y:S01]  /*0010*/  S2R R5, SR_TID.Y ;  /* 0x0000000000057919 */ /* 0x000e220000002200 */
[----:B------:R-:W1:Y:S06]  /*0020*/  LDCU UR6, c[0x0][0x360] ;  /* 0x00006c00ff0677ac */ /* 0x000e6c0008000800 */
[----:B------:R-:W0:Y:S01]  /*0030*/  S2UR UR7, SR_CTAID.Y ;  /* 0x00000000000779c3 */ /* 0x000e220000002600 */
[----:B------:R-:W1:Y:S01]  /*0040*/  S2R R3, SR_TID.X ;  /* 0x0000000000037919 */ /* 0x000e620000002100 */
[----:B------:R-:W2:Y:S06]  /*0050*/  LDCU UR4, c[0x0][0x388] ;  /* 0x00007100ff0477ac */ /* 0x000eac0008000800 */
[----:B------:R-:W0:Y:S08]  /*0060*/  LDC R0, c[0x0][0x364] ;  /* 0x0000d900ff007b82 */ /* 0x000e300000000800 */
[----:B------:R-:W3:Y:S01]  /*0070*/  S2UR UR5, SR_CTAID.X ;  /* 0x00000000000579c3 */ /* 0x000ee20000002500 */
[----:B--2---:R-:W-:-:S07]  /*0080*/  UIMAD UR4, UR4, UR4, URZ ;  /* 0x00000004040472a4 */ /* 0x004fce000f8e02ff */
[----:B------:R-:W3:Y:S01]  /*0090*/  LDC R7, c[0x0][0x370] ;  /* 0x0000dc00ff077b82 */ /* 0x000ee20000000800 */
[----:B0-----:R-:W-:-:S04]  /*00a0*/  IMAD R0, R0, UR7, R5 ;  /* 0x0000000700007c24 */ /* 0x001fc8000f8e0205 */
[----:B---3--:R-:W-:-:S04]  /*00b0*/  IMAD R0, R0, R7, UR5 ;  /* 0x0000000500007e24 */ /* 0x008fc8000f8e0207 */
[----:B-1----:R-:W-:-:S05]  /*00c0*/  IMAD R0, R0, UR6, R3 ;  /* 0x0000000600007c24 */ /* 0x002fca000f8e0203 */
[----:B------:R-:W-:-:S04]  /*00d0*/  ISETP.GE.AND P0, PT, R0, UR4, PT ;  /* 0x0000000400007c0c */ /* 0x000fc8000bf06270 */
[----:B------:R-:W-:-:S13]  /*00e0*/  ISETP.LT.OR P0, PT, R0, RZ, P0 ;  /* 0x000000ff0000720c */ /* 0x000fda0000701670 */
[----:B------:R-:W-:Y:S05]  /*00f0*/  @P0 EXIT ;  /* 0x000000000000094d */ /* 0x000fea0003800000 */
[----:B------:R-:W0:Y:S01]  /*0100*/  LDC.64 R4, c[0x0][0x380] ;  /* 0x0000e000ff047b82 */ /* 0x000e220000000a00 */
[----:B------:R-:W-:Y:S01]  /*0110*/  HFMA2 R9, -RZ, RZ, 0, 5.9604644775390625e-08 ;  /* 0x00000001ff097431 */ /* 0x000fe200000001ff */
[----:B------:R-:W1:Y:S06]  /*0120*/  LDCU.64 UR6, c[0x0][0x358] ;  /* 0x00006b00ff0677ac */ /* 0x000e6c0008000a00 */
.L_x_0:
[----:B0-----:R-:W-:Y:S01]  /*0130*/  IMAD.WIDE.U32 R2, R0, 0x4, R4 ;  /* 0x0000000400027825 */ /* 0x001fe200078e0004 */
[----:B------:R-:W-:-:S04]  /*0140*/  IADD3 R0, PT, PT, R7, R0, RZ ;  /* 0x0000000007007210 */ /* 0x000fc80007ffe0ff */
[----:B-1----:R2:W-:Y:S01]  /*0150*/  STG.E desc[UR6][R2.64], R9 ;  /* 0x0000000902007986 */ /* 0x0025e2000c101906 */
[C---:B------:R-:W-:Y:S02]  /*0160*/  ISETP.GE.AND P0, PT, R0.reuse, UR4, PT ;  /* 0x0000000400007c0c */ /* 0x040fe4000bf06270 */
[----:B------:R-:W-:-:S13]  /*0170*/  ISETP.GT.AND P1, PT, R0, -0x1, PT ;  /* 0xffffffff0000780c */ /* 0x000fda0003f24270 */
[----:B--2---:R-:W-:Y:S05]  /*0180*/  @!P0 BRA P1, `(.L_x_0) ;  /* 0xfffffffc00e88947 */ /* 0x004fea000083ffff */
[----:B------:R-:W-:Y:S05]  /*0190*/  EXIT ;  /* 0x000000000000794d */ /* 0x000fea0003800000 */
.L_x_1:
[----:B------:R-:W-:-:S00]  /*01a0*/  BRA `(.L_x_1) ;  /* 0xfffffffc00fc7947 */ /* 0x000fc0000383ffff */
[----:B------:R-:W-:-:S00]  /*01b0*/  NOP ;  /* 0x0000000000007918 */ /* 0x000fc00000000000 */
        /* <DEDUP_REMOVED lines=12> */
.L_x_2:


//--------------------- .nv.shared.reserved.0     --------------------------
	.section	.nv.shared.reserved.0,"aw",@nobits
	.weak		__nv_reservedSMEM_offset_0_alias
	.size		__nv_reservedSMEM_offset_0_alias, 0, 64
	.other		__nv_reservedSMEM_offset_0_alias,@"STO_CUDA_RESERVED_SHARED STV_DEFAULT"
__nv_reservedSMEM_offset_0_alias:
	.zero		0
	.zero		64


//--------------------- .nv.constant0._Z6kernelPii --------------------------
	.section	.nv.constant0._Z6kernelPii,"a",@progbits
	.sectionflags	@""
	.align	4
.nv.constant0._Z6kernelPii:
	.zero		908


//--------------------- SYMBOLS --------------------------

	.type		.nv.reservedSmem.offset0,@object
	.size		.nv.reservedSmem.offset0,0x4
